//
// Generated by NVIDIA NVVM Compiler
//
// Compiler Build ID: CL-36424714
// Cuda compilation tools, release 13.0, V13.0.88
// Based on NVVM 20.0.0
//

.version 9.0
.target sm_100
.address_size 64

	// .globl	_Z4examPci

.visible .entry _Z4examPci(
	.param .u64 .ptr .align 1 _Z4examPci_param_0,
	.param .u32 _Z4examPci_param_1
)
{
	.reg .pred 	%p<24>;
	.reg .b16 	%rs<32>;
	.reg .b32 	%r<68>;
	.reg .b64 	%rd<5>;

	ld.param.u64 	%rd2, [_Z4examPci_param_0];
	ld.param.u32 	%r24, [_Z4examPci_param_1];
	cvta.to.global.u64 	%rd3, %rd2;
	mov.u32 	%r26, %ctaid.x;
	mov.u32 	%r27, %ntid.x;
	mov.u32 	%r28, %tid.x;
	mad.lo.s32 	%r29, %r26, %r27, %r28;
	mov.u32 	%r30, %ctaid.y;
	mov.u32 	%r31, %ntid.y;
	mov.u32 	%r32, %tid.y;
	mad.lo.s32 	%r2, %r30, %r31, %r32;
	setp.eq.s32 	%p1, %r29, 0;
	add.s32 	%r3, %r24, -1;
	setp.eq.s32 	%p2, %r29, %r3;
	or.pred  	%p3, %p1, %p2;
	mad.lo.s32 	%r33, %r24, %r29, %r2;
	cvt.s64.s32 	%rd4, %r33;
	add.s64 	%rd1, %rd3, %rd4;
	@%p3 bra 	$L__BB0_2;
	setp.ne.s32 	%p4, %r2, 0;
	setp.ne.s32 	%p5, %r2, %r3;
	and.pred  	%p6, %p4, %p5;
	@%p6 bra 	$L__BB0_3;
$L__BB0_2:
	mov.b16 	%rs5, 33;
	st.global.u8 	[%rd1], %rs5;
$L__BB0_3:
	setp.gt.s32 	%p7, %r29, 0;
	@%p7 bra 	$L__BB0_7;
	ld.global.u8 	%rs31, [%rd1];
$L__BB0_5:
	setp.ne.s16 	%p19, %rs31, 0;
	@%p19 bra 	$L__BB0_17;
	mov.b16 	%rs29, 35;
	st.global.u8 	[%rd1], %rs29;
	bra.uni 	$L__BB0_23;
$L__BB0_7:
	and.b32  	%r4, %r29, 3;
	setp.lt.u32 	%p8, %r29, 4;
	mov.b32 	%r66, 1;
	mov.b32 	%r67, 0;
	@%p8 bra 	$L__BB0_11;
	and.b32  	%r39, %r29, 2147483644;
	neg.s32 	%r58, %r39;
	mov.b32 	%r67, 0;
	mov.b32 	%r59, 2;
$L__BB0_9:
	add.s32 	%r40, %r59, -1;
	rem.u32 	%r41, %r29, %r40;
	setp.eq.s32 	%p9, %r41, 0;
	selp.u32 	%r42, 1, 0, %p9;
	add.s32 	%r43, %r67, %r42;
	add.s32 	%r44, %r59, 2;
	rem.u32 	%r45, %r29, %r59;
	setp.eq.s32 	%p10, %r45, 0;
	selp.u32 	%r46, 1, 0, %p10;
	add.s32 	%r47, %r43, %r46;
	add.s32 	%r48, %r59, 1;
	rem.u32 	%r49, %r29, %r48;
	setp.eq.s32 	%p11, %r49, 0;
	selp.u32 	%r50, 1, 0, %p11;
	add.s32 	%r51, %r47, %r50;
	rem.u32 	%r52, %r29, %r44;
	setp.eq.s32 	%p12, %r52, 0;
	selp.u32 	%r53, 1, 0, %p12;
	add.s32 	%r67, %r51, %r53;
	add.s32 	%r59, %r59, 4;
	add.s32 	%r58, %r58, 4;
	setp.ne.s32 	%p13, %r58, 0;
	@%p13 bra 	$L__BB0_9;
	add.s32 	%r66, %r59, -1;
$L__BB0_11:
	setp.eq.s32 	%p14, %r4, 0;
	@%p14 bra 	$L__BB0_14;
	neg.s32 	%r64, %r4;
$L__BB0_13:
	.pragma "nounroll";
	rem.u32 	%r54, %r29, %r66;
	setp.eq.s32 	%p15, %r54, 0;
	selp.u32 	%r55, 1, 0, %p15;
	add.s32 	%r67, %r67, %r55;
	add.s32 	%r66, %r66, 1;
	add.s32 	%r64, %r64, 1;
	setp.ne.s32 	%p16, %r64, 0;
	@%p16 bra 	$L__BB0_13;
$L__BB0_14:
	setp.ne.s32 	%p17, %r67, 2;
	ld.global.u8 	%rs31, [%rd1];
	@%p17 bra 	$L__BB0_5;
	setp.ne.s16 	%p18, %rs31, 0;
	@%p18 bra 	$L__BB0_17;
	mov.b16 	%rs7, 42;
	st.global.u8 	[%rd1], %rs7;
	bra.uni 	$L__BB0_23;
$L__BB0_17:
	add.s16 	%rs10, %rs31, -97;
	and.b16  	%rs11, %rs10, 254;
	shl.b16 	%rs12, %rs10, 7;
	shr.u16 	%rs13, %rs11, 1;
	or.b16  	%rs14, %rs12, %rs13;
	and.b16  	%rs9, %rs14, 255;
	setp.gt.u16 	%p20, %rs9, 10;
	@%p20 bra 	$L__BB0_20;
	cvt.u32.u16 	%r56, %rs9;
	mov.b16 	%rs15, 1;
	shl.b16 	%rs16, %rs15, %r56;
	and.b16  	%rs17, %rs16, 1173;
	setp.ne.s16 	%p21, %rs17, 0;
	@%p21 bra 	$L__BB0_19;
	bra.uni 	$L__BB0_20;
$L__BB0_19:
	add.s16 	%rs18, %rs31, -32;
	st.global.u8 	[%rd1], %rs18;
	bra.uni 	$L__BB0_23;
$L__BB0_20:
	add.s16 	%rs20, %rs31, -65;
	and.b16  	%rs21, %rs20, 254;
	shl.b16 	%rs22, %rs20, 7;
	shr.u16 	%rs23, %rs21, 1;
	or.b16  	%rs24, %rs22, %rs23;
	and.b16  	%rs19, %rs24, 255;
	setp.gt.u16 	%p22, %rs19, 10;
	@%p22 bra 	$L__BB0_23;
	cvt.u32.u16 	%r57, %rs19;
	mov.b16 	%rs25, 1;
	shl.b16 	%rs26, %rs25, %r57;
	and.b16  	%rs27, %rs26, 1173;
	setp.ne.s16 	%p23, %rs27, 0;
	@%p23 bra 	$L__BB0_22;
	bra.uni 	$L__BB0_23;
$L__BB0_22:
	add.s16 	%rs28, %rs31, 32;
	st.global.u8 	[%rd1], %rs28;
$L__BB0_23:
	ret;

}


// ===== COMPILED SASS (sm_100) =====

	.target	sm_100

	.elftype	@"ET_EXEC"


//--------------------- .note.nv.tkinfo           --------------------------
	.section	.note.nv.tkinfo,"",@"SHT_NOTE"
	.sectionflags	@"SHF_NOTE_NV_TKINFO"
	.tkinfo
        /*0018*/ 	.word	0x00000002
        /*0030*/ 	.string	""
        /*0030*/ 	.string	"ptxas"
        /*0030*/ 	.string	"Cuda compilation tools, release 13.0, V13.0.88"
        /*0030*/ 	.string	"Build cuda_13.0.r13.0/compiler.36424714_0"
        /*0030*/ 	.string	"-arch sm_100 -m 64 "



//--------------------- .note.nv.cuinfo           --------------------------
	.section	.note.nv.cuinfo,"",@"SHT_NOTE"
	.sectionflags	@"SHF_NOTE_NV_CUINFO"
        /*0018*/ 	.short	0x0002
        /*001a*/ 	.short	0x0064
        /*001c*/ 	.short	0x0082
	.zero		2


//--------------------- .nv.info                  --------------------------
	.section	.nv.info,"",@"SHT_CUDA_INFO"
	.align	4


	//----- nvinfo : EIATTR_REGCOUNT
	.align		4
        /*0000*/ 	.byte	0x04, 0x2f
        /*0002*/ 	.short	(.L_1 - .L_0)
	.align		4
.L_0:
        /*0004*/ 	.word	index@(_Z4examPci)
        /*0008*/ 	.word	0x0000001c


	//----- nvinfo : EIATTR_FRAME_SIZE
	.align		4
.L_1:
        /*000c*/ 	.byte	0x04, 0x11
        /*000e*/ 	.short	(.L_3 - .L_2)
	.align		4
.L_2:
        /*0010*/ 	.word	index@(_Z4examPci)
        /*0014*/ 	.word	0x00000000


	//----- nvinfo : EIATTR_MIN_STACK_SIZE
	.align		4
.L_3:
        /*0018*/ 	.byte	0x04, 0x12
        /*001a*/ 	.short	(.L_5 - .L_4)
	.align		4
.L_4:
        /*001c*/ 	.word	index@(_Z4examPci)
        /*0020*/ 	.word	0x00000000
.L_5:


//--------------------- .nv.compat                --------------------------
	.section	.nv.compat,"",@"SHT_CUDA_COMPAT_INFO"
	.align	4
        /*0000*/ 	.byte	0x02, 0x09, 0x00, 0x00, 0x02, 0x02, 0x01, 0x00, 0x02, 0x05, 0x05, 0x00, 0x03, 0x07, 0x01, 0x01
        /*0010*/ 	.byte	0x02, 0x03, 0x00, 0x00, 0x02, 0x06, 0x01, 0x00, 0x04, 0x0b, 0x08, 0x00, 0x09, 0x00, 0x00, 0x00
        /*0020*/ 	.byte	0x00, 0x00, 0x00, 0x00


//--------------------- .nv.info._Z4examPci       --------------------------
	.section	.nv.info._Z4examPci,"",@"SHT_CUDA_INFO"
	.sectionflags	@""
	.align	4


	//----- nvinfo : EIATTR_CUDA_API_VERSION
	.align		4
        /*0000*/ 	.byte	0x04, 0x37
        /*0002*/ 	.short	(.L_7 - .L_6)
.L_6:
        /*0004*/ 	.word	0x00000082


	//----- nvinfo : EIATTR_KPARAM_INFO
	.align		4
.L_7:
        /*0008*/ 	.byte	0x04, 0x17
        /*000a*/ 	.short	(.L_9 - .L_8)
.L_8:
        /*000c*/ 	.word	0x00000000
        /*0010*/ 	.short	0x0001
        /*0012*/ 	.short	0x0008
        /*0014*/ 	.byte	0x00, 0xf0, 0x11, 0x00


	//----- nvinfo : EIATTR_KPARAM_INFO
	.align		4
.L_9:
        /*0018*/ 	.byte	0x04, 0x17
        /*001a*/ 	.short	(.L_11 - .L_10)
.L_10:
        /*001c*/ 	.word	0x00000000
        /*0020*/ 	.short	0x0000
        /*0022*/ 	.short	0x0000
        /*0024*/ 	.byte	0x00, 0xf5, 0x21, 0x00


	//----- nvinfo : EIATTR_SPARSE_MMA_MASK
	.align		4
.L_11:
        /*0028*/ 	.byte	0x03, 0x50
        /*002a*/ 	.short	0x0000


	//----- nvinfo : EIATTR_MAXREG_COUNT
	.align		4
        /*002c*/ 	.byte	0x03, 0x1b
        /*002e*/ 	.short	0x00ff


	//----- nvinfo : EIATTR_MERCURY_ISA_VERSION
	.align		4
        /*0030*/ 	.byte	0x03, 0x5f
        /*0032*/ 	.short	0x0101


	//----- nvinfo : EIATTR_VRC_CTA_INIT_COUNT
	.align		4
        /*0034*/ 	.byte	0x02, 0x4a
	.zero		1
	.zero		1


	//----- nvinfo : EIATTR_EXIT_INSTR_OFFSETS
	.align		4
        /*0038*/ 	.byte	0x04, 0x1c
        /*003a*/ 	.short	(.L_13 - .L_12)


	//   ....[0]....
.L_12:
        /*003c*/ 	.word	0x00000a90


	//   ....[1]....
        /*0040*/ 	.word	0x00000af0


	//   ....[2]....
        /*0044*/ 	.word	0x00000c40


	//   ....[3]....
        /*0048*/ 	.word	0x00000ca0


	//   ....[4]....
        /*004c*/ 	.word	0x00000cd0


	//   ....[5]....
        /*0050*/ 	.word	0x00000d00


	//----- nvinfo : EIATTR_CRS_STACK_SIZE
	.align		4
.L_13:
        /*0054*/ 	.byte	0x04, 0x1e
        /*0056*/ 	.short	(.L_15 - .L_14)
.L_14:
        /*0058*/ 	.word	0x00000000


	//----- nvinfo : EIATTR_CBANK_PARAM_SIZE
	.align		4
.L_15:
        /*005c*/ 	.byte	0x03, 0x19
        /*005e*/ 	.short	0x000c


	//----- nvinfo : EIATTR_PARAM_CBANK
	.align		4
        /*0060*/ 	.byte	0x04, 0x0a
        /*0062*/ 	.short	(.L_17 - .L_16)
	.align		4
.L_16:
        /*0064*/ 	.word	index@(.nv.constant0._Z4examPci)
        /*0068*/ 	.short	0x0380
        /*006a*/ 	.short	0x000c


	//----- nvinfo : EIATTR_SW_WAR
	.align		4
.L_17:
        /*006c*/ 	.byte	0x04, 0x36
        /*006e*/ 	.short	(.L_19 - .L_18)
.L_18:
        /*0070*/ 	.word	0x00000008
.L_19:


//--------------------- .nv.callgraph             --------------------------
	.section	.nv.callgraph,"",@"SHT_CUDA_CALLGRAPH"
	.align	4
	.sectionentsize	8
	.align		4
        /*0000*/ 	.word	0x00000000
	.align		4
        /*0004*/ 	.word	0xffffffff
	.align		4
        /*0008*/ 	.word	0x00000000
	.align		4
        /*000c*/ 	.word	0xfffffffe
	.align		4
        /*0010*/ 	.word	0x00000000
	.align		4
        /*0014*/ 	.word	0xfffffffd
	.align		4
        /*0018*/ 	.word	0x00000000
	.align		4
        /*001c*/ 	.word	0xfffffffc


//--------------------- .text._Z4examPci          --------------------------
	.section	.text._Z4examPci,"ax",@progbits
	.align	128
        .global         _Z4examPci
        .type           _Z4examPci,@function
        .size           _Z4examPci,(.L_x_14 - _Z4examPci)
        .other          _Z4examPci,@"STO_CUDA_ENTRY STV_DEFAULT"
_Z4examPci:
.text._Z4examPci:
[----:B------:R-:W-:Y:S01]  /*0000*/  LDC R1, c[0x0][0x37c] ;  /* 0x0000df00ff017b82 */ /* 0x000fe20000000800 */
[----:B------:R-:W0:Y:S07]  /*0010*/  S2R R3, SR_TID.X ;  /* 0x0000000000037919 */ /* 0x000e2e0000002100 */
[----:B------:R-:W0:Y:S01]  /*0020*/  S2UR UR5, SR_CTAID.X ;  /* 0x00000000000579c3 */ /* 0x000e220000002500 */
[----:B------:R-:W1:Y:S01]  /*0030*/  LDCU UR7, c[0x0][0x388] ;  /* 0x00007100ff0777ac */ /* 0x000e620008000800 */
[----:B------:R-:W-:Y:S01]  /*0040*/  IMAD.MOV.U32 R4, RZ, RZ, 0x21 ;  /* 0x00000021ff047424 */ /* 0x000fe200078e00ff */
[----:B------:R-:W2:Y:S01]  /*0050*/  S2R R5, SR_TID.Y ;  /* 0x0000000000057919 */ /* 0x000ea20000002200 */
[----:B------:R-:W-:Y:S01]  /*0060*/  BSSY.RECONVERGENT B1, `(.L_x_0) ;  /* 0x00000aa000017945 */ /* 0x000fe20003800200 */
[----:B------:R-:W3:Y:S03]  /*0070*/  LDCU.64 UR8, c[0x0][0x380] ;  /* 0x00007000ff0877ac */ /* 0x000ee60008000a00 */
[----:B------:R-:W-:Y:S01]  /*0080*/  BSSY.RELIABLE B0, `(.L_x_1) ;  /* 0x00000a2000007945 */ /* 0x000fe20003800100 */
[----:B------:R-:W0:Y:S08]  /*0090*/  LDC R0, c[0x0][0x360] ;  /* 0x0000d800ff007b82 */ /* 0x000e300000000800 */
[----:B------:R-:W2:Y:S01]  /*00a0*/  S2UR UR6, SR_CTAID.Y ;  /* 0x00000000000679c3 */ /* 0x000ea20000002600 */
[----:B-1----:R-:W-:-:S07]  /*00b0*/  UIADD3 UR4, UPT, UPT, UR7, -0x1, URZ ;  /* 0xffffffff07047890 */ /* 0x002fce000fffe0ff */
[----:B------:R-:W2:Y:S01]  /*00c0*/  LDC R2, c[0x0][0x364] ;  /* 0x0000d900ff027b82 */ /* 0x000ea20000000800 */
[----:B0-----:R-:W-:-:S05]  /*00d0*/  IMAD R0, R0, UR5, R3 ;  /* 0x0000000500007c24 */ /* 0x001fca000f8e0203 */
[----:B------:R-:W-:-:S04]  /*00e0*/  ISETP.NE.AND P0, PT, R0, UR4, PT ;  /* 0x0000000400007c0c */ /* 0x000fc8000bf05270 */
[----:B------:R-:W-:Y:S01]  /*00f0*/  ISETP.EQ.OR P0, PT, R0, RZ, !P0 ;  /* 0x000000ff0000720c */ /* 0x000fe20004702670 */
[----:B--2---:R-:W-:-:S05]  /*0100*/  IMAD R3, R2, UR6, R5 ;  /* 0x0000000602037c24 */ /* 0x004fca000f8e0205 */
[C---:B------:R-:W-:Y:S01]  /*0110*/  ISETP.NE.AND P1, PT, R3.reuse, UR4, PT ;  /* 0x0000000403007c0c */ /* 0x040fe2000bf25270 */
[----:B------:R-:W0:Y:S03]  /*0120*/  LDCU.64 UR4, c[0x0][0x358] ;  /* 0x00006b00ff0477ac */ /* 0x000e260008000a00 */
[----:B------:R-:W-:Y:S01]  /*0130*/  ISETP.NE.AND P1, PT, R3, RZ, P1 ;  /* 0x000000ff0300720c */ /* 0x000fe20000f25270 */
[----:B------:R-:W-:-:S03]  /*0140*/  IMAD R3, R0, UR7, R3 ;  /* 0x0000000700037c24 */ /* 0x000fc6000f8e0203 */
[----:B------:R-:W-:Y:S02]  /*0150*/  PLOP3.LUT P0, PT, P0, P1, PT, 0x8, 0x80 ;  /* 0x000000000080781c */ /* 0x000fe40000702170 */
[----:B---3--:R-:W-:-:S04]  /*0160*/  IADD3 R2, P1, PT, R3, UR8, RZ ;  /* 0x0000000803027c10 */ /* 0x008fc8000ff3e0ff */
[----:B------:R-:W-:-:S07]  /*0170*/  LEA.HI.X.SX32 R3, R3, UR9, 0x1, P1 ;  /* 0x0000000903037c11 */ /* 0x000fce00088f0eff */
[----:B0-----:R0:W-:Y:S01]  /*0180*/  @!P0 STG.E.U8 desc[UR4][R2.64], R4 ;  /* 0x0000000402008986 */ /* 0x0011e2000c101104 */
[----:B------:R-:W-:-:S13]  /*0190*/  ISETP.GT.AND P0, PT, R0, RZ, PT ;  /* 0x000000ff0000720c */ /* 0x000fda0003f04270 */
[----:B0-----:R-:W-:Y:S05]  /*01a0*/  @P0 BRA `(.L_x_2) ;  /* 0x0000000000080947 */ /* 0x001fea0003800000 */
[----:B------:R0:W5:Y:S01]  /*01b0*/  LDG.E.U8 R4, desc[UR4][R2.64] ;  /* 0x0000000402047981 */ /* 0x000162000c1e1100 */
[----:B------:R-:W-:Y:S05]  /*01c0*/  BRA `(.L_x_3) ;  /* 0x0000000800347947 */ /* 0x000fea0003800000 */
.L_x_2:
[C---:B------:R-:W-:Y:S01]  /*01d0*/  ISETP.GE.U32.AND P0, PT, R0.reuse, 0x4, PT ;  /* 0x000000040000780c */ /* 0x040fe20003f06070 */
[----:B------:R-:W-:Y:S01]  /*01e0*/  BSSY.RECONVERGENT B2, `(.L_x_4) ;  /* 0x0000063000027945 */ /* 0x000fe20003800200 */
[----:B------:R-:W-:Y:S01]  /*01f0*/  LOP3.LUT R11, R0, 0x3, RZ, 0xc0, !PT ;  /* 0x00000003000b7812 */ /* 0x000fe200078ec0ff */
[----:B------:R-:W-:Y:S02]  /*0200*/  IMAD.MOV.U32 R13, RZ, RZ, 0x1 ;  /* 0x00000001ff0d7424 */ /* 0x000fe400078e00ff */
[----:B------:R-:W-:-:S08]  /*0210*/  IMAD.MOV.U32 R10, RZ, RZ, RZ ;  /* 0x000000ffff0a7224 */ /* 0x000fd000078e00ff */
[----:B------:R-:W-:Y:S05]  /*0220*/  @!P0 BRA `(.L_x_5) ;  /* 0x0000000400788947 */ /* 0x000fea0003800000 */
[----:B------:R-:W-:Y:S01]  /*0230*/  LOP3.LUT R12, R0, 0x7ffffffc, RZ, 0xc0, !PT ;  /* 0x7ffffffc000c7812 */ /* 0x000fe200078ec0ff */
[----:B------:R-:W-:Y:S01]  /*0240*/  HFMA2 R13, -RZ, RZ, 0, 1.1920928955078125e-07 ;  /* 0x00000002ff0d7431 */ /* 0x000fe200000001ff */
[----:B------:R-:W-:Y:S01]  /*0250*/  BSSY.RECONVERGENT B3, `(.L_x_6) ;  /* 0x000005a000037945 */ /* 0x000fe20003800200 */
[----:B------:R-:W-:Y:S02]  /*0260*/  IMAD.MOV.U32 R10, RZ, RZ, RZ ;  /* 0x000000ffff0a7224 */ /* 0x000fe400078e00ff */
[----:B------:R-:W-:-:S07]  /*0270*/  IMAD.MOV R12, RZ, RZ, -R12 ;  /* 0x000000ffff0c7224 */ /* 0x000fce00078e0a0c */
.L_x_7:
[C---:B------:R-:W-:Y:S01]  /*0280*/  VIADD R15, R13.reuse, 0xffffffff ;  /* 0xffffffff0d0f7836 */ /* 0x040fe20000000000 */
[----:B------:R-:W-:Y:S01]  /*0290*/  I2F.U32.RP R7, R13 ;  /* 0x0000000d00077306 */ /* 0x000fe20000209000 */
[C---:B------:R-:W-:Y:S01]  /*02a0*/  VIADD R17, R13.reuse, 0x1 ;  /* 0x000000010d117836 */ /* 0x040fe20000000000 */
[----:B------:R-:W-:Y:S01]  /*02b0*/  IADD3 R12, PT, PT, R12, 0x4, RZ ;  /* 0x000000040c0c7810 */ /* 0x000fe20007ffe0ff */
[----:B------:R-:W-:Y:S01]  /*02c0*/  VIADD R19, R13, 0x2 ;  /* 0x000000020d137836 */ /* 0x000fe20000000000 */
[----:B------:R-:W-:Y:S01]  /*02d0*/  ISETP.NE.U32.AND P3, PT, R15, RZ, PT ;  /* 0x000000ff0f00720c */ /* 0x000fe20003f65070 */
[----:B------:R-:W-:Y:S01]  /*02e0*/  IMAD.MOV R21, RZ, RZ, -R15 ;  /* 0x000000ffff157224 */ /* 0x000fe200078e0a0f */
[----:B------:R-:W-:Y:S02]  /*02f0*/  IADD3 R25, PT, PT, RZ, -R17, RZ ;  /* 0x80000011ff197210 */ /* 0x000fe40007ffe0ff */
[----:B------:R-:W0:Y:S08]  /*0300*/  I2F.U32.RP R6, R15 ;  /* 0x0000000f00067306 */ /* 0x000e300000209000 */
[----:B------:R-:W-:Y:S08]  /*0310*/  I2F.U32.RP R14, R17 ;  /* 0x00000011000e7306 */ /* 0x000ff00000209000 */
[----:B0-----:R-:W0:Y:S08]  /*0320*/  MUFU.RCP R6, R6 ;  /* 0x0000000600067308 */ /* 0x001e300000001000 */
[----:B------:R-:W1:Y:S08]  /*0330*/  MUFU.RCP R7, R7 ;  /* 0x0000000700077308 */ /* 0x000e700000001000 */
[----:B------:R-:W2:Y:S01]  /*0340*/  I2F.U32.RP R16, R19 ;  /* 0x0000001300107306 */ /* 0x000ea20000209000 */
[----:B0-----:R-:W-:-:S07]  /*0350*/  VIADD R8, R6, 0xffffffe ;  /* 0x0ffffffe06087836 */ /* 0x001fce0000000000 */
[----:B------:R-:W0:Y:S01]  /*0360*/  MUFU.RCP R14, R14 ;  /* 0x0000000e000e7308 */ /* 0x000e220000001000 */
[----:B-1----:R-:W-:-:S07]  /*0370*/  IADD3 R4, PT, PT, R7, 0xffffffe, RZ ;  /* 0x0ffffffe07047810 */ /* 0x002fce0007ffe0ff */
[----:B------:R1:W3:Y:S08]  /*0380*/  F2I.FTZ.U32.TRUNC.NTZ R9, R8 ;  /* 0x0000000800097305 */ /* 0x0002f0000021f000 */
[----:B--2---:R-:W2:Y:S01]  /*0390*/  MUFU.RCP R16, R16 ;  /* 0x0000001000107308 */ /* 0x004ea20000001000 */
[----:B0-----:R-:W-:Y:S02]  /*03a0*/  VIADD R6, R14, 0xffffffe ;  /* 0x0ffffffe0e067836 */ /* 0x001fe40000000000 */
[----:B-1----:R-:W-:-:S02]  /*03b0*/  IMAD.MOV.U32 R8, RZ, RZ, RZ ;  /* 0x000000ffff087224 */ /* 0x002fc400078e00ff */
[----:B---3--:R-:W-:-:S03]  /*03c0*/  IMAD R21, R21, R9, RZ ;  /* 0x0000000915157224 */ /* 0x008fc600078e02ff */
[----:B------:R-:W0:Y:S01]  /*03d0*/  F2I.FTZ.U32.TRUNC.NTZ R5, R4 ;  /* 0x0000000400057305 */ /* 0x000e22000021f000 */
[----:B------:R-:W-:-:S04]  /*03e0*/  IMAD.HI.U32 R21, R9, R21, R8 ;  /* 0x0000001509157227 */ /* 0x000fc800078e0008 */
[----:B------:R-:W-:-:S03]  /*03f0*/  IMAD.MOV R8, RZ, RZ, -R19 ;  /* 0x000000ffff087224 */ /* 0x000fc600078e0a13 */
[----:B------:R1:W3:Y:S01]  /*0400*/  F2I.FTZ.U32.TRUNC.NTZ R7, R6 ;  /* 0x0000000600077305 */ /* 0x0002e2000021f000 */
[----:B--2---:R-:W-:Y:S02]  /*0410*/  VIADD R16, R16, 0xffffffe ;  /* 0x0ffffffe10107836 */ /* 0x004fe40000000000 */
[----:B------:R-:W-:-:S04]  /*0420*/  IMAD.HI.U32 R21, R21, R0, RZ ;  /* 0x0000000015157227 */ /* 0x000fc800078e00ff */
[----:B0-----:R-:W-:Y:S01]  /*0430*/  IMAD.MOV R4, RZ, RZ, -R5 ;  /* 0x000000ffff047224 */ /* 0x001fe200078e0a05 */
[----:B------:R-:W0:Y:S01]  /*0440*/  F2I.FTZ.U32.TRUNC.NTZ R9, R16 ;  /* 0x0000001000097305 */ /* 0x000e22000021f000 */
[----:B------:R-:W-:Y:S01]  /*0450*/  IADD3 R21, PT, PT, -R21, RZ, RZ ;  /* 0x000000ff15157210 */ /* 0x000fe20007ffe1ff */
[----:B-1----:R-:W-:Y:S02]  /*0460*/  IMAD.MOV.U32 R6, RZ, RZ, RZ ;  /* 0x000000ffff067224 */ /* 0x002fe400078e00ff */
[----:B------:R-:W-:Y:S02]  /*0470*/  IMAD R23, R4, R13, RZ ;  /* 0x0000000d04177224 */ /* 0x000fe400078e02ff */
[----:B------:R-:W-:-:S04]  /*0480*/  IMAD.MOV.U32 R4, RZ, RZ, RZ ;  /* 0x000000ffff047224 */ /* 0x000fc800078e00ff */
[----:B------:R-:W-:-:S04]  /*0490*/  IMAD.HI.U32 R5, R5, R23, R4 ;  /* 0x0000001705057227 */ /* 0x000fc800078e0004 */
[----:B---3--:R-:W-:Y:S02]  /*04a0*/  IMAD R23, R25, R7, RZ ;  /* 0x0000000719177224 */ /* 0x008fe400078e02ff */
[----:B------:R-:W-:Y:S02]  /*04b0*/  IMAD R4, R15, R21, R0 ;  /* 0x000000150f047224 */ /* 0x000fe400078e0200 */
[----:B------:R-:W-:-:S03]  /*04c0*/  IMAD.HI.U32 R5, R5, R0, RZ ;  /* 0x0000000005057227 */ /* 0x000fc600078e00ff */
[----:B------:R-:W-:Y:S01]  /*04d0*/  ISETP.GE.U32.AND P0, PT, R4, R15, PT ;  /* 0x0000000f0400720c */ /* 0x000fe20003f06070 */
[----:B------:R-:W-:-:S04]  /*04e0*/  IMAD.HI.U32 R7, R7, R23, R6 ;  /* 0x0000001707077227 */ /* 0x000fc800078e0006 */
[----:B0-----:R-:W-:Y:S02]  /*04f0*/  IMAD R21, R8, R9, RZ ;  /* 0x0000000908157224 */ /* 0x001fe400078e02ff */
[----:B------:R-:W-:Y:S02]  /*0500*/  IMAD.MOV R5, RZ, RZ, -R5 ;  /* 0x000000ffff057224 */ /* 0x000fe400078e0a05 */
[----:B------:R-:W-:Y:S02]  /*0510*/  IMAD.MOV.U32 R8, RZ, RZ, RZ ;  /* 0x000000ffff087224 */ /* 0x000fe400078e00ff */
[----:B------:R-:W-:Y:S02]  /*0520*/  IMAD.HI.U32 R7, R7, R0, RZ ;  /* 0x0000000007077227 */ /* 0x000fe400078e00ff */
[----:B------:R-:W-:Y:S02]  /*0530*/  @P0 IADD3 R4, PT, PT, -R15, R4, RZ ;  /* 0x000000040f040210 */ /* 0x000fe40007ffe1ff */
[----:B------:R-:W-:-:S02]  /*0540*/  IMAD.HI.U32 R9, R9, R21, R8 ;  /* 0x0000001509097227 */ /* 0x000fc400078e0008 */
[----:B------:R-:W-:Y:S02]  /*0550*/  ISETP.GE.U32.AND P2, PT, R4, R15, PT ;  /* 0x0000000f0400720c */ /* 0x000fe40003f46070 */
[----:B------:R-:W-:Y:S02]  /*0560*/  IMAD R6, R13, R5, R0 ;  /* 0x000000050d067224 */ /* 0x000fe400078e0200 */
[----:B------:R-:W-:Y:S02]  /*0570*/  IMAD.MOV R7, RZ, RZ, -R7 ;  /* 0x000000ffff077224 */ /* 0x000fe400078e0a07 */
[----:B------:R-:W-:Y:S01]  /*0580*/  IMAD.HI.U32 R9, R9, R0, RZ ;  /* 0x0000000009097227 */ /* 0x000fe200078e00ff */
[----:B------:R-:W-:-:S03]  /*0590*/  ISETP.GE.U32.AND P1, PT, R6, R13, PT ;  /* 0x0000000d0600720c */ /* 0x000fc60003f26070 */
[--C-:B------:R-:W-:Y:S02]  /*05a0*/  IMAD R8, R17, R7, R0.reuse ;  /* 0x0000000711087224 */ /* 0x100fe400078e0200 */
[----:B------:R-:W-:Y:S02]  /*05b0*/  IMAD.MOV R9, RZ, RZ, -R9 ;  /* 0x000000ffff097224 */ /* 0x000fe400078e0a09 */
[----:B------:R-:W-:Y:S01]  /*05c0*/  @P2 IMAD.IADD R4, R4, 0x1, -R15 ;  /* 0x0000000104042824 */ /* 0x000fe200078e0a0f */
[----:B------:R-:W-:Y:S01]  /*05d0*/  ISETP.GE.U32.AND P4, PT, R8, R17, PT ;  /* 0x000000110800720c */ /* 0x000fe20003f86070 */
[----:B------:R-:W-:Y:S01]  /*05e0*/  IMAD R14, R19, R9, R0 ;  /* 0x00000009130e7224 */ /* 0x000fe200078e0200 */
[----:B------:R-:W-:Y:S02]  /*05f0*/  ISETP.NE.U32.AND P2, PT, R13, RZ, PT ;  /* 0x000000ff0d00720c */ /* 0x000fe40003f45070 */
[----:B------:R-:W-:Y:S01]  /*0600*/  @!P3 LOP3.LUT R4, RZ, R15, RZ, 0x33, !PT ;  /* 0x0000000fff04b212 */ /* 0x000fe200078e33ff */
[----:B------:R-:W-:Y:S01]  /*0610*/  @P1 IMAD.IADD R6, R6, 0x1, -R13 ;  /* 0x0000000106061824 */ /* 0x000fe200078e0a0d */
[----:B------:R-:W-:-:S02]  /*0620*/  ISETP.GE.U32.AND P0, PT, R14, R19, PT ;  /* 0x000000130e00720c */ /* 0x000fc40003f06070 */
[----:B------:R-:W-:Y:S02]  /*0630*/  ISETP.NE.U32.AND P3, PT, R17, RZ, PT ;  /* 0x000000ff1100720c */ /* 0x000fe40003f65070 */
[----:B------:R-:W-:Y:S02]  /*0640*/  ISETP.GE.U32.AND P1, PT, R6, R13, PT ;  /* 0x0000000d0600720c */ /* 0x000fe40003f26070 */
[----:B------:R-:W-:Y:S01]  /*0650*/  ISETP.NE.AND P5, PT, R4, RZ, PT ;  /* 0x000000ff0400720c */ /* 0x000fe20003fa5270 */
[----:B------:R-:W-:Y:S02]  /*0660*/  @P4 IMAD.IADD R8, R8, 0x1, -R17 ;  /* 0x0000000108084824 */ /* 0x000fe400078e0a11 */
[----:B------:R-:W-:-:S03]  /*0670*/  VIADD R4, R10, 0x1 ;  /* 0x000000010a047836 */ /* 0x000fc60000000000 */
[----:B------:R-:W-:Y:S02]  /*0680*/  ISETP.GE.U32.AND P4, PT, R8, R17, PT ;  /* 0x000000110800720c */ /* 0x000fe40003f86070 */
[----:B------:R-:W-:-:S03]  /*0690*/  @P0 IADD3 R14, PT, PT, -R19, R14, RZ ;  /* 0x0000000e130e0210 */ /* 0x000fc60007ffe1ff */
[----:B------:R-:W-:Y:S01]  /*06a0*/  @P1 IMAD.IADD R6, R6, 0x1, -R13 ;  /* 0x0000000106061824 */ /* 0x000fe200078e0a0d */
[----:B------:R-:W-:Y:S01]  /*06b0*/  ISETP.GE.U32.AND P0, PT, R14, R19, PT ;  /* 0x000000130e00720c */ /* 0x000fe20003f06070 */
[----:B------:R-:W-:Y:S01]  /*06c0*/  @P5 IMAD.MOV R4, RZ, RZ, R10 ;  /* 0x000000ffff045224 */ /* 0x000fe200078e020a */
[----:B------:R-:W-:Y:S02]  /*06d0*/  ISETP.NE.U32.AND P1, PT, R19, RZ, PT ;  /* 0x000000ff1300720c */ /* 0x000fe40003f25070 */
[----:B------:R-:W-:Y:S01]  /*06e0*/  @!P2 LOP3.LUT R6, RZ, R13, RZ, 0x33, !PT ;  /* 0x0000000dff06a212 */ /* 0x000fe200078e33ff */
[----:B------:R-:W-:Y:S02]  /*06f0*/  VIADD R5, R4, 0x1 ;  /* 0x0000000104057836 */ /* 0x000fe40000000000 */
[----:B------:R-:W-:Y:S01]  /*0700*/  @P4 IMAD.IADD R8, R8, 0x1, -R17 ;  /* 0x0000000108084824 */ /* 0x000fe200078e0a11 */
[----:B------:R-:W-:Y:S01]  /*0710*/  ISETP.NE.AND P2, PT, R6, RZ, PT ;  /* 0x000000ff0600720c */ /* 0x000fe20003f45270 */
[----:B------:R-:W-:Y:S01]  /*0720*/  VIADD R13, R13, 0x4 ;  /* 0x000000040d0d7836 */ /* 0x000fe20000000000 */
[----:B------:R-:W-:-:S03]  /*0730*/  @!P3 LOP3.LUT R8, RZ, R17, RZ, 0x33, !PT ;  /* 0x00000011ff08b212 */ /* 0x000fc600078e33ff */
[----:B------:R-:W-:Y:S02]  /*0740*/  @P0 IADD3 R14, PT, PT, -R19, R14, RZ ;  /* 0x0000000e130e0210 */ /* 0x000fe40007ffe1ff */
[----:B------:R-:W-:Y:S02]  /*0750*/  ISETP.NE.AND P3, PT, R8, RZ, PT ;  /* 0x000000ff0800720c */ /* 0x000fe40003f65270 */
[----:B------:R-:W-:Y:S02]  /*0760*/  @!P1 LOP3.LUT R14, RZ, R19, RZ, 0x33, !PT ;  /* 0x00000013ff0e9212 */ /* 0x000fe400078e33ff */
[----:B------:R-:W-:Y:S02]  /*0770*/  ISETP.NE.AND P1, PT, R12, RZ, PT ;  /* 0x000000ff0c00720c */ /* 0x000fe40003f25270 */
[----:B------:R-:W-:Y:S01]  /*0780*/  ISETP.NE.AND P0, PT, R14, RZ, PT ;  /* 0x000000ff0e00720c */ /* 0x000fe20003f05270 */
[----:B------:R-:W-:-:S04]  /*0790*/  @P2 IMAD.MOV R5, RZ, RZ, R4 ;  /* 0x000000ffff052224 */ /* 0x000fc800078e0204 */
[----:B------:R-:W-:Y:S02]  /*07a0*/  VIADD R4, R5, 0x1 ;  /* 0x0000000105047836 */ /* 0x000fe40000000000 */
[----:B------:R-:W-:-:S04]  /*07b0*/  @P3 IMAD.MOV R4, RZ, RZ, R5 ;  /* 0x000000ffff043224 */ /* 0x000fc800078e0205 */
[C---:B------:R-:W-:Y:S02]  /*07c0*/  VIADD R10, R4.reuse, 0x1 ;  /* 0x00000001040a7836 */ /* 0x040fe40000000000 */
[----:B------:R-:W-:Y:S01]  /*07d0*/  @P0 IADD3 R10, PT, PT, R4, RZ, RZ ;  /* 0x000000ff040a0210 */ /* 0x000fe20007ffe0ff */
[----:B------:R-:W-:Y:S06]  /*07e0*/  @P1 BRA `(.L_x_7) ;  /* 0xfffffff800a41947 */ /* 0x000fec000383ffff */
[----:B------:R-:W-:Y:S05]  /*07f0*/  BSYNC.RECONVERGENT B3 ;  /* 0x0000000000037941 */ /* 0x000fea0003800200 */
.L_x_6:
[----:B------:R-:W-:-:S07]  /*0800*/  VIADD R13, R13, 0xffffffff ;  /* 0xffffffff0d0d7836 */ /* 0x000fce0000000000 */
.L_x_5:
[----:B------:R-:W-:Y:S05]  /*0810*/  BSYNC.RECONVERGENT B2 ;  /* 0x0000000000027941 */ /* 0x000fea0003800200 */
.L_x_4:
[----:B------:R0:W5:Y:S01]  /*0820*/  LDG.E.U8 R4, desc[UR4][R2.64] ;  /* 0x0000000402047981 */ /* 0x000162000c1e1100 */
[----:B------:R-:W-:Y:S01]  /*0830*/  ISETP.NE.AND P0, PT, R11, RZ, PT ;  /* 0x000000ff0b00720c */ /* 0x000fe20003f05270 */
[----:B------:R-:W-:-:S12]  /*0840*/  BSSY.RECONVERGENT B2, `(.L_x_8) ;  /* 0x000001c000027945 */ /* 0x000fd80003800200 */
[----:B0-----:R-:W-:Y:S05]  /*0850*/  @!P0 BRA `(.L_x_9) ;  /* 0x0000000000688947 */ /* 0x001fea0003800000 */
[----:B------:R-:W-:-:S07]  /*0860*/  IMAD.MOV R11, RZ, RZ, -R11 ;  /* 0x000000ffff0b7224 */ /* 0x000fce00078e0a0b */
.L_x_10:
[----:B------:R-:W0:Y:S01]  /*0870*/  I2F.U32.RP R5, R13 ;  /* 0x0000000d00057306 */ /* 0x000e220000209000 */
[----:B------:R-:W-:Y:S01]  /*0880*/  ISETP.NE.U32.AND P1, PT, R13, RZ, PT ;  /* 0x000000ff0d00720c */ /* 0x000fe20003f25070 */
[----:B------:R-:W-:-:S06]  /*0890*/  VIADD R11, R11, 0x1 ;  /* 0x000000010b0b7836 */ /* 0x000fcc0000000000 */
[----:B0-----:R-:W0:Y:S02]  /*08a0*/  MUFU.RCP R5, R5 ;  /* 0x0000000500057308 */ /* 0x001e240000001000 */
[----:B0-----:R-:W-:Y:S02]  /*08b0*/  VIADD R6, R5, 0xffffffe ;  /* 0x0ffffffe05067836 */ /* 0x001fe40000000000 */
[----:B------:R-:W-:-:S04]  /*08c0*/  VIADD R5, R10, 0x1 ;  /* 0x000000010a057836 */ /* 0x000fc80000000000 */
[----:B------:R0:W1:Y:S02]  /*08d0*/  F2I.FTZ.U32.TRUNC.NTZ R7, R6 ;  /* 0x0000000600077305 */ /* 0x000064000021f000 */
[----:B0-----:R-:W-:Y:S01]  /*08e0*/  IMAD.MOV.U32 R6, RZ, RZ, RZ ;  /* 0x000000ffff067224 */ /* 0x001fe200078e00ff */
[----:B-1----:R-:W-:-:S05]  /*08f0*/  IADD3 R8, PT, PT, RZ, -R7, RZ ;  /* 0x80000007ff087210 */ /* 0x002fca0007ffe0ff */
[----:B------:R-:W-:-:S04]  /*0900*/  IMAD R9, R8, R13, RZ ;  /* 0x0000000d08097224 */ /* 0x000fc800078e02ff */
[----:B------:R-:W-:-:S06]  /*0910*/  IMAD.HI.U32 R7, R7, R9, R6 ;  /* 0x0000000907077227 */ /* 0x000fcc00078e0006 */
[----:B------:R-:W-:-:S04]  /*0920*/  IMAD.HI.U32 R7, R7, R0, RZ ;  /* 0x0000000007077227 */ /* 0x000fc800078e00ff */
[----:B------:R-:W-:-:S04]  /*0930*/  IMAD.MOV R7, RZ, RZ, -R7 ;  /* 0x000000ffff077224 */ /* 0x000fc800078e0a07 */
[----:B------:R-:W-:-:S05]  /*0940*/  IMAD R8, R13, R7, R0 ;  /* 0x000000070d087224 */ /* 0x000fca00078e0200 */
[----:B------:R-:W-:-:S13]  /*0950*/  ISETP.GE.U32.AND P0, PT, R8, R13, PT ;  /* 0x0000000d0800720c */ /* 0x000fda0003f06070 */
[----:B------:R-:W-:-:S05]  /*0960*/  @P0 IMAD.IADD R8, R8, 0x1, -R13 ;  /* 0x0000000108080824 */ /* 0x000fca00078e0a0d */
[----:B------:R-:W-:-:S13]  /*0970*/  ISETP.GE.U32.AND P0, PT, R8, R13, PT ;  /* 0x0000000d0800720c */ /* 0x000fda0003f06070 */
[-C--:B------:R-:W-:Y:S02]  /*0980*/  @P0 IADD3 R8, PT, PT, R8, -R13.reuse, RZ ;  /* 0x8000000d08080210 */ /* 0x080fe40007ffe0ff */
[----:B------:R-:W-:Y:S02]  /*0990*/  @!P1 LOP3.LUT R8, RZ, R13, RZ, 0x33, !PT ;  /* 0x0000000dff089212 */ /* 0x000fe400078e33ff */
[----:B------:R-:W-:Y:S02]  /*09a0*/  ISETP.NE.AND P1, PT, R11, RZ, PT ;  /* 0x000000ff0b00720c */ /* 0x000fe40003f25270 */
[----:B------:R-:W-:Y:S02]  /*09b0*/  ISETP.NE.AND P0, PT, R8, RZ, PT ;  /* 0x000000ff0800720c */ /* 0x000fe40003f05270 */
[----:B------:R-:W-:-:S11]  /*09c0*/  IADD3 R13, PT, PT, R13, 0x1, RZ ;  /* 0x000000010d0d7810 */ /* 0x000fd60007ffe0ff */
[----:B------:R-:W-:-:S04]  /*09d0*/  @P0 IMAD.MOV R5, RZ, RZ, R10 ;  /* 0x000000ffff050224 */ /* 0x000fc800078e020a */
[----:B------:R-:W-:Y:S01]  /*09e0*/  IMAD.MOV.U32 R10, RZ, RZ, R5 ;  /* 0x000000ffff0a7224 */ /* 0x000fe200078e0005 */
[----:B------:R-:W-:Y:S06]  /*09f0*/  @P1 BRA `(.L_x_10) ;  /* 0xfffffffc009c1947 */ /* 0x000fec000383ffff */
.L_x_9:
[----:B------:R-:W-:Y:S05]  /*0a00*/  BSYNC.RECONVERGENT B2 ;  /* 0x0000000000027941 */ /* 0x000fea0003800200 */
.L_x_8:
[----:B------:R-:W-:-:S13]  /*0a10*/  ISETP.NE.AND P0, PT, R10, 0x2, PT ;  /* 0x000000020a00780c */ /* 0x000fda0003f05270 */
[----:B------:R-:W-:Y:S05]  /*0a20*/  @!P0 BREAK.RELIABLE B0 ;  /* 0x0000000000008942 */ /* 0x000fea0003800100 */
[----:B------:R-:W-:Y:S05]  /*0a30*/  @P0 BRA `(.L_x_3) ;  /* 0x0000000000180947 */ /* 0x000fea0003800000 */
[----:B-----5:R-:W-:-:S04]  /*0a40*/  PRMT R0, R4, 0x9910, RZ ;  /* 0x0000991004007816 */ /* 0x020fc800000000ff */
[----:B------:R-:W-:-:S13]  /*0a50*/  ISETP.NE.AND P0, PT, R0, RZ, PT ;  /* 0x000000ff0000720c */ /* 0x000fda0003f05270 */
[----:B------:R-:W-:Y:S05]  /*0a60*/  @P0 BRA `(.L_x_11) ;  /* 0x0000000000240947 */ /* 0x000fea0003800000 */
[----:B------:R-:W-:-:S05]  /*0a70*/  IMAD.MOV.U32 R0, RZ, RZ, 0x2a ;  /* 0x0000002aff007424 */ /* 0x000fca00078e00ff */
[----:B------:R-:W-:Y:S01]  /*0a80*/  STG.E.U8 desc[UR4][R2.64], R0 ;  /* 0x0000000002007986 */ /* 0x000fe2000c101104 */
[----:B------:R-:W-:Y:S05]  /*0a90*/  EXIT ;  /* 0x000000000000794d */ /* 0x000fea0003800000 */
.L_x_3:
[----:B------:R-:W-:Y:S05]  /*0aa0*/  BSYNC.RELIABLE B0 ;  /* 0x0000000000007941 */ /* 0x000fea0003800100 */
.L_x_1:
[----:B-----5:R-:W-:-:S04]  /*0ab0*/  PRMT R0, R4, 0x9910, RZ ;  /* 0x0000991004007816 */ /* 0x020fc800000000ff */
[----:B------:R-:W-:Y:S01]  /*0ac0*/  ISETP.NE.AND P0, PT, R0, RZ, PT ;  /* 0x000000ff0000720c */ /* 0x000fe20003f05270 */
[----:B------:R-:W-:-:S12]  /*0ad0*/  IMAD.MOV.U32 R0, RZ, RZ, 0x23 ;  /* 0x00000023ff007424 */ /* 0x000fd800078e00ff */
[----:B------:R1:W-:Y:S01]  /*0ae0*/  @!P0 STG.E.U8 desc[UR4][R2.64], R0 ;  /* 0x0000000002008986 */ /* 0x0003e2000c101104 */
[----:B------:R-:W-:Y:S05]  /*0af0*/  @!P0 EXIT ;  /* 0x000000000000894d */ /* 0x000fea0003800000 */
.L_x_11:
[----:B------:R-:W-:Y:S05]  /*0b00*/  BSYNC.RECONVERGENT B1 ;  /* 0x0000000000017941 */ /* 0x000fea0003800200 */
.L_x_0:
[----:B-1----:R-:W-:Y:S01]  /*0b10*/  IADD3 R0, PT, PT, R4, -0x61, RZ ;  /* 0xffffff9f04007810 */ /* 0x002fe20007ffe0ff */
[----:B------:R-:W-:-:S03]  /*0b20*/  IMAD.MOV.U32 R7, RZ, RZ, 0x1 ;  /* 0x00000001ff077424 */ /* 0x000fc600078e00ff */
[----:B------:R-:W-:-:S04]  /*0b30*/  LOP3.LUT R5, R0, 0xfe, RZ, 0xc0, !PT ;  /* 0x000000fe00057812 */ /* 0x000fc800078ec0ff */
[----:B------:R-:W-:-:S05]  /*0b40*/  SHF.R.U32.HI R5, RZ, 0x1, R5 ;  /* 0x00000001ff057819 */ /* 0x000fca0000011605 */
[----:B------:R-:W-:-:S05]  /*0b50*/  IMAD R5, R0, 0x80, R5 ;  /* 0x0000008000057824 */ /* 0x000fca00078e0205 */
[----:B------:R-:W-:-:S04]  /*0b60*/  LOP3.LUT R5, R5, 0xff, RZ, 0xc0, !PT ;  /* 0x000000ff05057812 */ /* 0x000fc800078ec0ff */
[C---:B------:R-:W-:Y:S02]  /*0b70*/  ISETP.GT.U32.AND P0, PT, R5.reuse, 0xffff, PT ;  /* 0x0000ffff0500780c */ /* 0x040fe40003f04070 */
[C---:B------:R-:W-:Y:S02]  /*0b80*/  ISETP.LE.U32.AND P1, PT, R5.reuse, 0xa, PT ;  /* 0x0000000a0500780c */ /* 0x040fe40003f23070 */
[----:B------:R-:W-:-:S04]  /*0b90*/  SEL R0, R5, 0xffff, !P0 ;  /* 0x0000ffff05007807 */ /* 0x000fc80004000000 */
[----:B------:R-:W-:-:S04]  /*0ba0*/  LOP3.LUT R0, R0, 0xffff, RZ, 0xc0, !PT ;  /* 0x0000ffff00007812 */ /* 0x000fc800078ec0ff */
[----:B------:R-:W-:-:S04]  /*0bb0*/  SHF.L.U32 R0, R7, R0, RZ ;  /* 0x0000000007007219 */ /* 0x000fc800000006ff */
[----:B------:R-:W-:-:S13]  /*0bc0*/  LOP3.LUT P0, RZ, R0, 0x495, RZ, 0xc0, !PT ;  /* 0x0000049500ff7812 */ /* 0x000fda000780c0ff */
[----:B------:R-:W-:Y:S05]  /*0bd0*/  @P0 BRA P1, `(.L_x_12) ;  /* 0x0000000000400947 */ /* 0x000fea0000800000 */
[----:B------:R-:W-:-:S05]  /*0be0*/  VIADD R0, R4, 0xffffffbf ;  /* 0xffffffbf04007836 */ /* 0x000fca0000000000 */
[----:B------:R-:W-:-:S04]  /*0bf0*/  LOP3.LUT R5, R0, 0xfe, RZ, 0xc0, !PT ;  /* 0x000000fe00057812 */ /* 0x000fc800078ec0ff */
[----:B------:R-:W-:-:S04]  /*0c00*/  SHF.R.U32.HI R5, RZ, 0x1, R5 ;  /* 0x00000001ff057819 */ /* 0x000fc80000011605 */
[----:B------:R-:W-:-:S04]  /*0c10*/  LEA R5, R0, R5, 0x7 ;  /* 0x0000000500057211 */ /* 0x000fc800078e38ff */
[----:B------:R-:W-:-:S04]  /*0c20*/  LOP3.LUT R5, R5, 0xff, RZ, 0xc0, !PT ;  /* 0x000000ff05057812 */ /* 0x000fc800078ec0ff */
[----:B------:R-:W-:-:S13]  /*0c30*/  ISETP.GT.U32.AND P0, PT, R5, 0xa, PT ;  /* 0x0000000a0500780c */ /* 0x000fda0003f04070 */
[----:B------:R-:W-:Y:S05]  /*0c40*/  @P0 EXIT ;  /* 0x000000000000094d */ /* 0x000fea0003800000 */
[----:B------:R-:W-:-:S04]  /*0c50*/  ISETP.GT.U32.AND P0, PT, R5, 0xffff, PT ;  /* 0x0000ffff0500780c */ /* 0x000fc80003f04070 */
[----:B------:R-:W-:-:S04]  /*0c60*/  SEL R0, R5, 0xffff, !P0 ;  /* 0x0000ffff05007807 */ /* 0x000fc80004000000 */
[----:B------:R-:W-:-:S04]  /*0c70*/  LOP3.LUT R0, R0, 0xffff, RZ, 0xc0, !PT ;  /* 0x0000ffff00007812 */ /* 0x000fc800078ec0ff */
[----:B------:R-:W-:-:S04]  /*0c80*/  SHF.L.U32 R0, R7, R0, RZ ;  /* 0x0000000007007219 */ /* 0x000fc800000006ff */
[----:B------:R-:W-:-:S13]  /*0c90*/  LOP3.LUT P0, RZ, R0, 0x495, RZ, 0xc0, !PT ;  /* 0x0000049500ff7812 */ /* 0x000fda000780c0ff */
[----:B------:R-:W-:Y:S05]  /*0ca0*/  @!P0 EXIT ;  /* 0x000000000000894d */ /* 0x000fea0003800000 */
[----:B------:R-:W-:-:S05]  /*0cb0*/  VIADD R5, R4, 0x20 ;  /* 0x0000002004057836 */ /* 0x000fca0000000000 */
[----:B------:R-:W-:Y:S01]  /*0cc0*/  STG.E.U8 desc[UR4][R2.64], R5 ;  /* 0x0000000502007986 */ /* 0x000fe2000c101104 */
[----:B------:R-:W-:Y:S05]  /*0cd0*/  EXIT ;  /* 0x000000000000794d */ /* 0x000fea0003800000 */
.L_x_12:
[----:B------:R-:W-:-:S05]  /*0ce0*/  VIADD R5, R4, 0xffffffe0 ;  /* 0xffffffe004057836 */ /* 0x000fca0000000000 */
[----:B------:R-:W-:Y:S01]  /*0cf0*/  STG.E.U8 desc[UR4][R2.64], R5 ;  /* 0x0000000502007986 */ /* 0x000fe2000c101104 */
[----:B------:R-:W-:Y:S05]  /*0d00*/  EXIT ;  /* 0x000000000000794d */ /* 0x000fea0003800000 */
.L_x_13:
[----:B------:R-:W-:-:S00]  /*0d10*/  BRA `(.L_x_13) ;  /* 0xfffffffc00fc7947 */ /* 0x000fc0000383ffff */
[----:B------:R-:W-:-:S00]  /*0d20*/  NOP ;  /* 0x0000000000007918 */ /* 0x000fc00000000000 */
        /* <DEDUP_REMOVED lines=13> */
.L_x_14:


//--------------------- .nv.shared.reserved.0     --------------------------
	.section	.nv.shared.reserved.0,"aw",@nobits
	.weak		__nv_reservedSMEM_offset_0_alias
	.size		__nv_reservedSMEM_offset_0_alias, 0, 64
	.other		__nv_reservedSMEM_offset_0_alias,@"STO_CUDA_RESERVED_SHARED STV_DEFAULT"
__nv_reservedSMEM_offset_0_alias:
	.zero		0
	.zero		64


//--------------------- .nv.constant0._Z4examPci  --------------------------
	.section	.nv.constant0._Z4examPci,"a",@progbits
	.sectionflags	@""
	.align	4
.nv.constant0._Z4examPci:
	.zero		908


//--------------------- SYMBOLS --------------------------

	.type		.nv.reservedSmem.offset0,@object
	.size		.nv.reservedSmem.offset0,0x4
